//
// Generated by NVIDIA NVVM Compiler
//
// Compiler Build ID: CL-36424714
// Cuda compilation tools, release 13.0, V13.0.88
// Based on NVVM 20.0.0
//

.version 9.0
.target sm_100
.address_size 64

	// .globl	_Z14spmvKernel_intPKjS0_S0_PKiPKtS2_Pijjjj

.visible .entry _Z14spmvKernel_intPKjS0_S0_PKiPKtS2_Pijjjj(
	.param .u64 .ptr .align 1 _Z14spmvKernel_intPKjS0_S0_PKiPKtS2_Pijjjj_param_0,
	.param .u64 .ptr .align 1 _Z14spmvKernel_intPKjS0_S0_PKiPKtS2_Pijjjj_param_1,
	.param .u64 .ptr .align 1 _Z14spmvKernel_intPKjS0_S0_PKiPKtS2_Pijjjj_param_2,
	.param .u64 .ptr .align 1 _Z14spmvKernel_intPKjS0_S0_PKiPKtS2_Pijjjj_param_3,
	.param .u64 .ptr .align 1 _Z14spmvKernel_intPKjS0_S0_PKiPKtS2_Pijjjj_param_4,
	.param .u64 .ptr .align 1 _Z14spmvKernel_intPKjS0_S0_PKiPKtS2_Pijjjj_param_5,
	.param .u64 .ptr .align 1 _Z14spmvKernel_intPKjS0_S0_PKiPKtS2_Pijjjj_param_6,
	.param .u32 _Z14spmvKernel_intPKjS0_S0_PKiPKtS2_Pijjjj_param_7,
	.param .u32 _Z14spmvKernel_intPKjS0_S0_PKiPKtS2_Pijjjj_param_8,
	.param .u32 _Z14spmvKernel_intPKjS0_S0_PKiPKtS2_Pijjjj_param_9,
	.param .u32 _Z14spmvKernel_intPKjS0_S0_PKiPKtS2_Pijjjj_param_10
)
{
	.reg .pred 	%p<35>;
	.reg .b32 	%r<199>;
	.reg .b64 	%rd<36>;

	ld.param.u64 	%rd7, [_Z14spmvKernel_intPKjS0_S0_PKiPKtS2_Pijjjj_param_0];
	ld.param.u64 	%rd8, [_Z14spmvKernel_intPKjS0_S0_PKiPKtS2_Pijjjj_param_1];
	ld.param.u64 	%rd9, [_Z14spmvKernel_intPKjS0_S0_PKiPKtS2_Pijjjj_param_2];
	ld.param.u64 	%rd10, [_Z14spmvKernel_intPKjS0_S0_PKiPKtS2_Pijjjj_param_3];
	ld.param.u64 	%rd11, [_Z14spmvKernel_intPKjS0_S0_PKiPKtS2_Pijjjj_param_5];
	ld.param.u64 	%rd12, [_Z14spmvKernel_intPKjS0_S0_PKiPKtS2_Pijjjj_param_6];
	ld.param.u32 	%r76, [_Z14spmvKernel_intPKjS0_S0_PKiPKtS2_Pijjjj_param_7];
	ld.param.u32 	%r77, [_Z14spmvKernel_intPKjS0_S0_PKiPKtS2_Pijjjj_param_8];
	ld.param.u32 	%r78, [_Z14spmvKernel_intPKjS0_S0_PKiPKtS2_Pijjjj_param_9];
	ld.param.u32 	%r79, [_Z14spmvKernel_intPKjS0_S0_PKiPKtS2_Pijjjj_param_10];
	cvta.to.global.u64 	%rd1, %rd11;
	cvta.to.global.u64 	%rd2, %rd12;
	mov.u32 	%r1, %ctaid.x;
	setp.ge.u32 	%p1, %r1, %r79;
	@%p1 bra 	$L__BB0_51;
	cvta.to.global.u64 	%rd13, %rd7;
	cvta.to.global.u64 	%rd14, %rd8;
	shl.b32 	%r80, %r1, 1;
	mul.wide.u32 	%rd15, %r80, 4;
	add.s64 	%rd3, %rd13, %rd15;
	add.s64 	%rd16, %rd14, %rd15;
	ld.global.nc.u32 	%r2, [%rd16];
	ld.global.nc.u32 	%r81, [%rd16+4];
	sub.s32 	%r3, %r81, %r2;
	mov.u32 	%r190, %tid.x;
	setp.ge.u32 	%p2, %r190, %r3;
	@%p2 bra 	$L__BB0_51;
	ld.global.nc.u32 	%r82, [%rd3+4];
	ld.global.nc.u32 	%r83, [%rd3];
	mul.lo.s32 	%r5, %r83, %r78;
	mul.lo.s32 	%r6, %r82, %r78;
	mov.u32 	%r7, %ntid.x;
	cvta.to.global.u64 	%rd4, %rd9;
	cvta.to.global.u64 	%rd5, %rd10;
$L__BB0_3:
	add.s32 	%r9, %r190, %r2;
	mul.wide.u32 	%rd17, %r9, 4;
	add.s64 	%rd18, %rd4, %rd17;
	ld.global.nc.u32 	%r10, [%rd18];
	shr.u32 	%r85, %r10, 12;
	and.b32  	%r86, %r85, 32764;
	add.s32 	%r11, %r86, %r5;
	shl.b32 	%r87, %r10, 2;
	and.b32  	%r88, %r87, 32764;
	add.s32 	%r12, %r88, %r6;
	setp.ge.u32 	%p3, %r12, %r77;
	mov.b32 	%r14, 0;
	@%p3 bra 	$L__BB0_5;
	mul.wide.u32 	%rd19, %r12, 4;
	add.s64 	%rd20, %rd1, %rd19;
	ld.global.nc.u32 	%r14, [%rd20];
$L__BB0_5:
	add.s32 	%r15, %r12, 1;
	setp.ge.u32 	%p4, %r15, %r77;
	mov.b32 	%r17, 0;
	@%p4 bra 	$L__BB0_7;
	mul.wide.u32 	%rd21, %r15, 4;
	add.s64 	%rd22, %rd1, %rd21;
	ld.global.nc.u32 	%r17, [%rd22];
$L__BB0_7:
	add.s32 	%r18, %r12, 2;
	setp.ge.u32 	%p5, %r18, %r77;
	mov.b32 	%r20, 0;
	@%p5 bra 	$L__BB0_9;
	mul.wide.u32 	%rd23, %r18, 4;
	add.s64 	%rd24, %rd1, %rd23;
	ld.global.nc.u32 	%r20, [%rd24];
$L__BB0_9:
	add.s32 	%r21, %r12, 3;
	setp.ge.u32 	%p6, %r21, %r77;
	mov.b32 	%r23, 0;
	@%p6 bra 	$L__BB0_11;
	mul.wide.u32 	%rd25, %r21, 4;
	add.s64 	%rd26, %rd1, %rd25;
	ld.global.nc.u32 	%r23, [%rd26];
$L__BB0_11:
	shl.b32 	%r93, %r9, 2;
	mul.wide.u32 	%rd27, %r93, 4;
	add.s64 	%rd6, %rd5, %rd27;
	shr.u32 	%r92, %r10, 28;
	setp.gt.s32 	%p7, %r92, 7;
	@%p7 bra 	$L__BB0_19;
	setp.gt.s32 	%p15, %r92, 3;
	@%p15 bra 	$L__BB0_16;
	setp.gt.s32 	%p19, %r92, 1;
	@%p19 bra 	$L__BB0_28;
	setp.eq.s32 	%p21, %r92, 0;
	@%p21 bra 	$L__BB0_15;
	bra.uni 	$L__BB0_26;
$L__BB0_15:
	ld.global.nc.u32 	%r179, [%rd6];
	mul.lo.s32 	%r180, %r14, %r179;
	ld.global.nc.u32 	%r181, [%rd6+4];
	mad.lo.s32 	%r182, %r17, %r181, %r180;
	ld.global.nc.u32 	%r183, [%rd6+8];
	mad.lo.s32 	%r184, %r20, %r183, %r182;
	ld.global.nc.u32 	%r185, [%rd6+12];
	mad.lo.s32 	%r198, %r23, %r185, %r184;
	mov.b32 	%r195, 0;
	mov.u32 	%r196, %r195;
	mov.u32 	%r197, %r195;
	bra.uni 	$L__BB0_42;
$L__BB0_16:
	setp.gt.s32 	%p16, %r92, 5;
	@%p16 bra 	$L__BB0_32;
	setp.eq.s32 	%p18, %r92, 4;
	@%p18 bra 	$L__BB0_18;
	bra.uni 	$L__BB0_30;
$L__BB0_18:
	ld.global.nc.u32 	%r150, [%rd6];
	mul.lo.s32 	%r198, %r150, %r14;
	ld.global.nc.u32 	%r151, [%rd6+4];
	mul.lo.s32 	%r197, %r151, %r14;
	ld.global.nc.u32 	%r152, [%rd6+8];
	mul.lo.s32 	%r196, %r152, %r14;
	ld.global.nc.u32 	%r153, [%rd6+12];
	mul.lo.s32 	%r195, %r153, %r14;
	bra.uni 	$L__BB0_42;
$L__BB0_19:
	setp.gt.s32 	%p8, %r92, 11;
	@%p8 bra 	$L__BB0_23;
	setp.gt.s32 	%p12, %r92, 9;
	@%p12 bra 	$L__BB0_36;
	setp.eq.s32 	%p14, %r92, 8;
	@%p14 bra 	$L__BB0_22;
	bra.uni 	$L__BB0_34;
$L__BB0_22:
	ld.global.nc.u32 	%r132, [%rd6];
	mul.lo.s32 	%r133, %r14, %r132;
	ld.global.nc.u32 	%r134, [%rd6+4];
	mad.lo.s32 	%r198, %r17, %r134, %r133;
	ld.global.nc.u32 	%r135, [%rd6+8];
	mul.lo.s32 	%r136, %r14, %r135;
	ld.global.nc.u32 	%r137, [%rd6+12];
	mad.lo.s32 	%r197, %r17, %r137, %r136;
	mov.b32 	%r195, 0;
	mov.u32 	%r196, %r195;
	bra.uni 	$L__BB0_42;
$L__BB0_23:
	setp.gt.s32 	%p9, %r92, 13;
	@%p9 bra 	$L__BB0_40;
	setp.eq.s32 	%p11, %r92, 12;
	@%p11 bra 	$L__BB0_25;
	bra.uni 	$L__BB0_38;
$L__BB0_25:
	ld.global.nc.u32 	%r106, [%rd6];
	mul.lo.s32 	%r198, %r14, %r106;
	ld.global.nc.u32 	%r107, [%rd6+4];
	mul.lo.s32 	%r197, %r17, %r107;
	ld.global.nc.u32 	%r108, [%rd6+8];
	mul.lo.s32 	%r196, %r20, %r108;
	ld.global.nc.u32 	%r109, [%rd6+12];
	mul.lo.s32 	%r195, %r23, %r109;
	bra.uni 	$L__BB0_42;
$L__BB0_26:
	ld.global.nc.u32 	%r171, [%rd6];
	mul.lo.s32 	%r172, %r14, %r171;
	ld.global.nc.u32 	%r173, [%rd6+4];
	mad.lo.s32 	%r174, %r17, %r173, %r172;
	ld.global.nc.u32 	%r175, [%rd6+8];
	mad.lo.s32 	%r176, %r20, %r175, %r174;
	ld.global.nc.u32 	%r177, [%rd6+12];
	mad.lo.s32 	%r197, %r23, %r177, %r176;
	mov.b32 	%r195, 0;
	mov.u32 	%r196, %r195;
	mov.u32 	%r198, %r195;
	bra.uni 	$L__BB0_42;
$L__BB0_27:
	ld.global.nc.u32 	%r163, [%rd6];
	mul.lo.s32 	%r164, %r14, %r163;
	ld.global.nc.u32 	%r165, [%rd6+4];
	mad.lo.s32 	%r166, %r17, %r165, %r164;
	ld.global.nc.u32 	%r167, [%rd6+8];
	mad.lo.s32 	%r168, %r20, %r167, %r166;
	ld.global.nc.u32 	%r169, [%rd6+12];
	mad.lo.s32 	%r196, %r23, %r169, %r168;
	mov.b32 	%r195, 0;
	mov.u32 	%r197, %r195;
	mov.u32 	%r198, %r195;
	bra.uni 	$L__BB0_42;
$L__BB0_28:
	setp.eq.s32 	%p20, %r92, 2;
	@%p20 bra 	$L__BB0_27;
	ld.global.nc.u32 	%r155, [%rd6];
	mul.lo.s32 	%r156, %r14, %r155;
	ld.global.nc.u32 	%r157, [%rd6+4];
	mad.lo.s32 	%r158, %r17, %r157, %r156;
	ld.global.nc.u32 	%r159, [%rd6+8];
	mad.lo.s32 	%r160, %r20, %r159, %r158;
	ld.global.nc.u32 	%r161, [%rd6+12];
	mad.lo.s32 	%r195, %r23, %r161, %r160;
	mov.b32 	%r196, 0;
	mov.u32 	%r197, %r196;
	mov.u32 	%r198, %r196;
	bra.uni 	$L__BB0_42;
$L__BB0_30:
	ld.global.nc.u32 	%r146, [%rd6];
	mul.lo.s32 	%r198, %r146, %r17;
	ld.global.nc.u32 	%r147, [%rd6+4];
	mul.lo.s32 	%r197, %r147, %r17;
	ld.global.nc.u32 	%r148, [%rd6+8];
	mul.lo.s32 	%r196, %r148, %r17;
	ld.global.nc.u32 	%r149, [%rd6+12];
	mul.lo.s32 	%r195, %r149, %r17;
	bra.uni 	$L__BB0_42;
$L__BB0_31:
	ld.global.nc.u32 	%r142, [%rd6];
	mul.lo.s32 	%r198, %r142, %r20;
	ld.global.nc.u32 	%r143, [%rd6+4];
	mul.lo.s32 	%r197, %r143, %r20;
	ld.global.nc.u32 	%r144, [%rd6+8];
	mul.lo.s32 	%r196, %r144, %r20;
	ld.global.nc.u32 	%r145, [%rd6+12];
	mul.lo.s32 	%r195, %r145, %r20;
	bra.uni 	$L__BB0_42;
$L__BB0_32:
	setp.eq.s32 	%p17, %r92, 6;
	@%p17 bra 	$L__BB0_31;
	ld.global.nc.u32 	%r138, [%rd6];
	mul.lo.s32 	%r198, %r138, %r23;
	ld.global.nc.u32 	%r139, [%rd6+4];
	mul.lo.s32 	%r197, %r139, %r23;
	ld.global.nc.u32 	%r140, [%rd6+8];
	mul.lo.s32 	%r196, %r140, %r23;
	ld.global.nc.u32 	%r141, [%rd6+12];
	mul.lo.s32 	%r195, %r141, %r23;
	bra.uni 	$L__BB0_42;
$L__BB0_34:
	ld.global.nc.u32 	%r125, [%rd6];
	mul.lo.s32 	%r126, %r20, %r125;
	ld.global.nc.u32 	%r127, [%rd6+4];
	mad.lo.s32 	%r198, %r23, %r127, %r126;
	ld.global.nc.u32 	%r128, [%rd6+8];
	mul.lo.s32 	%r129, %r20, %r128;
	ld.global.nc.u32 	%r130, [%rd6+12];
	mad.lo.s32 	%r197, %r23, %r130, %r129;
	mov.b32 	%r195, 0;
	mov.u32 	%r196, %r195;
	bra.uni 	$L__BB0_42;
$L__BB0_35:
	ld.global.nc.u32 	%r118, [%rd6];
	mul.lo.s32 	%r119, %r14, %r118;
	ld.global.nc.u32 	%r120, [%rd6+4];
	mad.lo.s32 	%r196, %r17, %r120, %r119;
	ld.global.nc.u32 	%r121, [%rd6+8];
	mul.lo.s32 	%r122, %r14, %r121;
	ld.global.nc.u32 	%r123, [%rd6+12];
	mad.lo.s32 	%r195, %r17, %r123, %r122;
	mov.b32 	%r197, 0;
	mov.u32 	%r198, %r197;
	bra.uni 	$L__BB0_42;
$L__BB0_36:
	setp.eq.s32 	%p13, %r92, 10;
	@%p13 bra 	$L__BB0_35;
	ld.global.nc.u32 	%r111, [%rd6];
	mul.lo.s32 	%r112, %r20, %r111;
	ld.global.nc.u32 	%r113, [%rd6+4];
	mad.lo.s32 	%r196, %r23, %r113, %r112;
	ld.global.nc.u32 	%r114, [%rd6+8];
	mul.lo.s32 	%r115, %r20, %r114;
	ld.global.nc.u32 	%r116, [%rd6+12];
	mad.lo.s32 	%r195, %r23, %r116, %r115;
	mov.b32 	%r197, 0;
	mov.u32 	%r198, %r197;
	bra.uni 	$L__BB0_42;
$L__BB0_38:
	ld.global.nc.u32 	%r102, [%rd6];
	mul.lo.s32 	%r198, %r23, %r102;
	ld.global.nc.u32 	%r103, [%rd6+4];
	mul.lo.s32 	%r197, %r14, %r103;
	ld.global.nc.u32 	%r104, [%rd6+8];
	mul.lo.s32 	%r196, %r17, %r104;
	ld.global.nc.u32 	%r105, [%rd6+12];
	mul.lo.s32 	%r195, %r20, %r105;
	bra.uni 	$L__BB0_42;
$L__BB0_39:
	ld.global.nc.u32 	%r98, [%rd6];
	mul.lo.s32 	%r198, %r20, %r98;
	ld.global.nc.u32 	%r99, [%rd6+4];
	mul.lo.s32 	%r197, %r23, %r99;
	ld.global.nc.u32 	%r100, [%rd6+8];
	mul.lo.s32 	%r196, %r14, %r100;
	ld.global.nc.u32 	%r101, [%rd6+12];
	mul.lo.s32 	%r195, %r17, %r101;
	bra.uni 	$L__BB0_42;
$L__BB0_40:
	setp.eq.s32 	%p10, %r92, 14;
	@%p10 bra 	$L__BB0_39;
	ld.global.nc.u32 	%r94, [%rd6];
	mul.lo.s32 	%r198, %r17, %r94;
	ld.global.nc.u32 	%r95, [%rd6+4];
	mul.lo.s32 	%r197, %r20, %r95;
	ld.global.nc.u32 	%r96, [%rd6+8];
	mul.lo.s32 	%r196, %r23, %r96;
	ld.global.nc.u32 	%r97, [%rd6+12];
	mul.lo.s32 	%r195, %r14, %r97;
$L__BB0_42:
	setp.ge.u32 	%p22, %r11, %r76;
	setp.eq.s32 	%p23, %r198, 0;
	or.pred  	%p24, %p22, %p23;
	@%p24 bra 	$L__BB0_44;
	mul.wide.u32 	%rd28, %r11, 4;
	add.s64 	%rd29, %rd2, %rd28;
	atom.global.add.u32 	%r186, [%rd29], %r198;
$L__BB0_44:
	add.s32 	%r72, %r11, 1;
	setp.ge.u32 	%p25, %r72, %r76;
	setp.eq.s32 	%p26, %r197, 0;
	or.pred  	%p27, %p25, %p26;
	@%p27 bra 	$L__BB0_46;
	mul.wide.u32 	%rd30, %r72, 4;
	add.s64 	%rd31, %rd2, %rd30;
	atom.global.add.u32 	%r187, [%rd31], %r197;
$L__BB0_46:
	add.s32 	%r73, %r11, 2;
	setp.ge.u32 	%p28, %r73, %r76;
	setp.eq.s32 	%p29, %r196, 0;
	or.pred  	%p30, %p28, %p29;
	@%p30 bra 	$L__BB0_48;
	mul.wide.u32 	%rd32, %r73, 4;
	add.s64 	%rd33, %rd2, %rd32;
	atom.global.add.u32 	%r188, [%rd33], %r196;
$L__BB0_48:
	add.s32 	%r74, %r11, 3;
	setp.ge.u32 	%p31, %r74, %r76;
	setp.eq.s32 	%p32, %r195, 0;
	or.pred  	%p33, %p31, %p32;
	@%p33 bra 	$L__BB0_50;
	mul.wide.u32 	%rd34, %r74, 4;
	add.s64 	%rd35, %rd2, %rd34;
	atom.global.add.u32 	%r189, [%rd35], %r195;
$L__BB0_50:
	add.s32 	%r190, %r190, %r7;
	setp.lt.u32 	%p34, %r190, %r3;
	@%p34 bra 	$L__BB0_3;
$L__BB0_51:
	ret;

}


// ===== COMPILED SASS (sm_100) =====

	.target	sm_100

	.elftype	@"ET_EXEC"


//--------------------- .note.nv.tkinfo           --------------------------
	.section	.note.nv.tkinfo,"",@"SHT_NOTE"
	.sectionflags	@"SHF_NOTE_NV_TKINFO"
	.tkinfo
        /*0018*/ 	.word	0x00000002
        /*0030*/ 	.string	""
        /*0030*/ 	.string	"ptxas"
        /*0030*/ 	.string	"Cuda compilation tools, release 13.0, V13.0.88"
        /*0030*/ 	.string	"Build cuda_13.0.r13.0/compiler.36424714_0"
        /*0030*/ 	.string	"-arch sm_100 -m 64 "



//--------------------- .note.nv.cuinfo           --------------------------
	.section	.note.nv.cuinfo,"",@"SHT_NOTE"
	.sectionflags	@"SHF_NOTE_NV_CUINFO"
        /*0018*/ 	.short	0x0002
        /*001a*/ 	.short	0x0064
        /*001c*/ 	.short	0x0082
	.zero		2


//--------------------- .nv.info                  --------------------------
	.section	.nv.info,"",@"SHT_CUDA_INFO"
	.align	4


	//----- nvinfo : EIATTR_REGCOUNT
	.align		4
        /*0000*/ 	.byte	0x04, 0x2f
        /*0002*/ 	.short	(.L_1 - .L_0)
	.align		4
.L_0:
        /*0004*/ 	.word	index@(_Z14spmvKernel_intPKjS0_S0_PKiPKtS2_Pijjjj)
        /*0008*/ 	.word	0x00000020


	//----- nvinfo : EIATTR_FRAME_SIZE
	.align		4
.L_1:
        /*000c*/ 	.byte	0x04, 0x11
        /*000e*/ 	.short	(.L_3 - .L_2)
	.align		4
.L_2:
        /*0010*/ 	.word	index@(_Z14spmvKernel_intPKjS0_S0_PKiPKtS2_Pijjjj)
        /*0014*/ 	.word	0x00000000


	//----- nvinfo : EIATTR_MIN_STACK_SIZE
	.align		4
.L_3:
        /*0018*/ 	.byte	0x04, 0x12
        /*001a*/ 	.short	(.L_5 - .L_4)
	.align		4
.L_4:
        /*001c*/ 	.word	index@(_Z14spmvKernel_intPKjS0_S0_PKiPKtS2_Pijjjj)
        /*0020*/ 	.word	0x00000000
.L_5:


//--------------------- .nv.compat                --------------------------
	.section	.nv.compat,"",@"SHT_CUDA_COMPAT_INFO"
	.align	4
        /*0000*/ 	.byte	0x02, 0x09, 0x00, 0x00, 0x02, 0x02, 0x01, 0x00, 0x02, 0x05, 0x05, 0x00, 0x03, 0x07, 0x01, 0x01
        /*0010*/ 	.byte	0x02, 0x03, 0x00, 0x00, 0x02, 0x06, 0x01, 0x00, 0x04, 0x0b, 0x08, 0x00, 0x09, 0x00, 0x00, 0x00
        /*0020*/ 	.byte	0x00, 0x00, 0x00, 0x00


//--------------------- .nv.info._Z14spmvKernel_intPKjS0_S0_PKiPKtS2_Pijjjj --------------------------
	.section	.nv.info._Z14spmvKernel_intPKjS0_S0_PKiPKtS2_Pijjjj,"",@"SHT_CUDA_INFO"
	.sectionflags	@""
	.align	4


	//----- nvinfo : EIATTR_CUDA_API_VERSION
	.align		4
        /*0000*/ 	.byte	0x04, 0x37
        /*0002*/ 	.short	(.L_7 - .L_6)
.L_6:
        /*0004*/ 	.word	0x00000082


	//----- nvinfo : EIATTR_KPARAM_INFO
	.align		4
.L_7:
        /*0008*/ 	.byte	0x04, 0x17
        /*000a*/ 	.short	(.L_9 - .L_8)
.L_8:
        /*000c*/ 	.word	0x00000000
        /*0010*/ 	.short	0x000a
        /*0012*/ 	.short	0x0044
        /*0014*/ 	.byte	0x00, 0xf0, 0x11, 0x00


	//----- nvinfo : EIATTR_KPARAM_INFO
	.align		4
.L_9:
        /*0018*/ 	.byte	0x04, 0x17
        /*001a*/ 	.short	(.L_11 - .L_10)
.L_10:
        /*001c*/ 	.word	0x00000000
        /*0020*/ 	.short	0x0009
        /*0022*/ 	.short	0x0040
        /*0024*/ 	.byte	0x00, 0xf0, 0x11, 0x00


	//----- nvinfo : EIATTR_KPARAM_INFO
	.align		4
.L_11:
        /*0028*/ 	.byte	0x04, 0x17
        /*002a*/ 	.short	(.L_13 - .L_12)
.L_12:
        /*002c*/ 	.word	0x00000000
        /*0030*/ 	.short	0x0008
        /*0032*/ 	.short	0x003c
        /*0034*/ 	.byte	0x00, 0xf0, 0x11, 0x00


	//----- nvinfo : EIATTR_KPARAM_INFO
	.align		4
.L_13:
        /*0038*/ 	.byte	0x04, 0x17
        /*003a*/ 	.short	(.L_15 - .L_14)
.L_14:
        /*003c*/ 	.word	0x00000000
        /*0040*/ 	.short	0x0007
        /*0042*/ 	.short	0x0038
        /*0044*/ 	.byte	0x00, 0xf0, 0x11, 0x00


	//----- nvinfo : EIATTR_KPARAM_INFO
	.align		4
.L_15:
        /*0048*/ 	.byte	0x04, 0x17
        /*004a*/ 	.short	(.L_17 - .L_16)
.L_16:
        /*004c*/ 	.word	0x00000000
        /*0050*/ 	.short	0x0006
        /*0052*/ 	.short	0x0030
        /*0054*/ 	.byte	0x00, 0xf5, 0x21, 0x00


	//----- nvinfo : EIATTR_KPARAM_INFO
	.align		4
.L_17:
        /*0058*/ 	.byte	0x04, 0x17
        /*005a*/ 	.short	(.L_19 - .L_18)
.L_18:
        /*005c*/ 	.word	0x00000000
        /*0060*/ 	.short	0x0005
        /*0062*/ 	.short	0x0028
        /*0064*/ 	.byte	0x00, 0xf5, 0x21, 0x00


	//----- nvinfo : EIATTR_KPARAM_INFO
	.align		4
.L_19:
        /*0068*/ 	.byte	0x04, 0x17
        /*006a*/ 	.short	(.L_21 - .L_20)
.L_20:
        /*006c*/ 	.word	0x00000000
        /*0070*/ 	.short	0x0004
        /*0072*/ 	.short	0x0020
        /*0074*/ 	.byte	0x00, 0xf5, 0x21, 0x00


	//----- nvinfo : EIATTR_KPARAM_INFO
	.align		4
.L_21:
        /*0078*/ 	.byte	0x04, 0x17
        /*007a*/ 	.short	(.L_23 - .L_22)
.L_22:
        /*007c*/ 	.word	0x00000000
        /*0080*/ 	.short	0x0003
        /*0082*/ 	.short	0x0018
        /*0084*/ 	.byte	0x00, 0xf5, 0x21, 0x00


	//----- nvinfo : EIATTR_KPARAM_INFO
	.align		4
.L_23:
        /*0088*/ 	.byte	0x04, 0x17
        /*008a*/ 	.short	(.L_25 - .L_24)
.L_24:
        /*008c*/ 	.word	0x00000000
        /*0090*/ 	.short	0x0002
        /*0092*/ 	.short	0x0010
        /*0094*/ 	.byte	0x00, 0xf5, 0x21, 0x00


	//----- nvinfo : EIATTR_KPARAM_INFO
	.align		4
.L_25:
        /*0098*/ 	.byte	0x04, 0x17
        /*009a*/ 	.short	(.L_27 - .L_26)
.L_26:
        /*009c*/ 	.word	0x00000000
        /*00a0*/ 	.short	0x0001
        /*00a2*/ 	.short	0x0008
        /*00a4*/ 	.byte	0x00, 0xf5, 0x21, 0x00


	//----- nvinfo : EIATTR_KPARAM_INFO
	.align		4
.L_27:
        /*00a8*/ 	.byte	0x04, 0x17
        /*00aa*/ 	.short	(.L_29 - .L_28)
.L_28:
        /*00ac*/ 	.word	0x00000000
        /*00b0*/ 	.short	0x0000
        /*00b2*/ 	.short	0x0000
        /*00b4*/ 	.byte	0x00, 0xf5, 0x21, 0x00


	//----- nvinfo : EIATTR_SPARSE_MMA_MASK
	.align		4
.L_29:
        /*00b8*/ 	.byte	0x03, 0x50
        /*00ba*/ 	.short	0x0000


	//----- nvinfo : EIATTR_MAXREG_COUNT
	.align		4
        /*00bc*/ 	.byte	0x03, 0x1b
        /*00be*/ 	.short	0x00ff


	//----- nvinfo : EIATTR_MERCURY_ISA_VERSION
	.align		4
        /*00c0*/ 	.byte	0x03, 0x5f
        /*00c2*/ 	.short	0x0101


	//----- nvinfo : EIATTR_VRC_CTA_INIT_COUNT
	.align		4
        /*00c4*/ 	.byte	0x02, 0x4a
	.zero		1
	.zero		1


	//----- nvinfo : EIATTR_EXIT_INSTR_OFFSETS
	.align		4
        /*00c8*/ 	.byte	0x04, 0x1c
        /*00ca*/ 	.short	(.L_31 - .L_30)


	//   ....[0]....
.L_30:
        /*00cc*/ 	.word	0x00000040


	//   ....[1]....
        /*00d0*/ 	.word	0x00000100


	//   ....[2]....
        /*00d4*/ 	.word	0x00000e20


	//----- nvinfo : EIATTR_CRS_STACK_SIZE
	.align		4
.L_31:
        /*00d8*/ 	.byte	0x04, 0x1e
        /*00da*/ 	.short	(.L_33 - .L_32)
.L_32:
        /*00dc*/ 	.word	0x00000000


	//----- nvinfo : EIATTR_CBANK_PARAM_SIZE
	.align		4
.L_33:
        /*00e0*/ 	.byte	0x03, 0x19
        /*00e2*/ 	.short	0x0048


	//----- nvinfo : EIATTR_PARAM_CBANK
	.align		4
        /*00e4*/ 	.byte	0x04, 0x0a
        /*00e6*/ 	.short	(.L_35 - .L_34)
	.align		4
.L_34:
        /*00e8*/ 	.word	index@(.nv.constant0._Z14spmvKernel_intPKjS0_S0_PKiPKtS2_Pijjjj)
        /*00ec*/ 	.short	0x0380
        /*00ee*/ 	.short	0x0048


	//----- nvinfo : EIATTR_SW_WAR
	.align		4
.L_35:
        /*00f0*/ 	.byte	0x04, 0x36
        /*00f2*/ 	.short	(.L_37 - .L_36)
.L_36:
        /*00f4*/ 	.word	0x00000008
.L_37:


//--------------------- .nv.callgraph             --------------------------
	.section	.nv.callgraph,"",@"SHT_CUDA_CALLGRAPH"
	.align	4
	.sectionentsize	8
	.align		4
        /*0000*/ 	.word	0x00000000
	.align		4
        /*0004*/ 	.word	0xffffffff
	.align		4
        /*0008*/ 	.word	0x00000000
	.align		4
        /*000c*/ 	.word	0xfffffffe
	.align		4
        /*0010*/ 	.word	0x00000000
	.align		4
        /*0014*/ 	.word	0xfffffffd
	.align		4
        /*0018*/ 	.word	0x00000000
	.align		4
        /*001c*/ 	.word	0xfffffffc


//--------------------- .text._Z14spmvKernel_intPKjS0_S0_PKiPKtS2_Pijjjj --------------------------
	.section	.text._Z14spmvKernel_intPKjS0_S0_PKiPKtS2_Pijjjj,"ax",@progbits
	.align	128
        .global         _Z14spmvKernel_intPKjS0_S0_PKiPKtS2_Pijjjj
        .type           _Z14spmvKernel_intPKjS0_S0_PKiPKtS2_Pijjjj,@function
        .size           _Z14spmvKernel_intPKjS0_S0_PKiPKtS2_Pijjjj,(.L_x_19 - _Z14spmvKernel_intPKjS0_S0_PKiPKtS2_Pijjjj)
        .other          _Z14spmvKernel_intPKjS0_S0_PKiPKtS2_Pijjjj,@"STO_CUDA_ENTRY STV_DEFAULT"
_Z14spmvKernel_intPKjS0_S0_PKiPKtS2_Pijjjj:
.text._Z14spmvKernel_intPKjS0_S0_PKiPKtS2_Pijjjj:
[----:B------:R-:W-:Y:S01]  /*0000*/  LDC R1, c[0x0][0x37c] ;  /* 0x0000df00ff017b82 */ /* 0x000fe20000000800 */
[----:B------:R-:W0:Y:S01]  /*0010*/  S2R R5, SR_CTAID.X ;  /* 0x0000000000057919 */ /* 0x000e220000002500 */
[----:B------:R-:W0:Y:S02]  /*0020*/  LDCU UR4, c[0x0][0x3c4] ;  /* 0x00007880ff0477ac */ /* 0x000e240008000800 */
[----:B0-----:R-:W-:-:S13]  /*0030*/  ISETP.GE.U32.AND P0, PT, R5, UR4, PT ;  /* 0x0000000405007c0c */ /* 0x001fda000bf06070 */
[----:B------:R-:W-:Y:S05]  /*0040*/  @P0 EXIT ;  /* 0x000000000000094d */ /* 0x000fea0003800000 */
[----:B------:R-:W0:Y:S01]  /*0050*/  LDC.64 R2, c[0x0][0x388] ;  /* 0x0000e200ff027b82 */ /* 0x000e220000000a00 */
[----:B------:R-:W1:Y:S01]  /*0060*/  LDCU.64 UR4, c[0x0][0x358] ;  /* 0x00006b00ff0477ac */ /* 0x000e620008000a00 */
[----:B------:R-:W-:Y:S01]  /*0070*/  SHF.L.U32 R5, R5, 0x1, RZ ;  /* 0x0000000105057819 */ /* 0x000fe200000006ff */
[----:B------:R-:W2:Y:S05]  /*0080*/  S2R R10, SR_TID.X ;  /* 0x00000000000a7919 */ /* 0x000eaa0000002100 */
[----:B------:R-:W3:Y:S01]  /*0090*/  LDC.64 R8, c[0x0][0x380] ;  /* 0x0000e000ff087b82 */ /* 0x000ee20000000a00 */
[----:B0-----:R-:W-:-:S05]  /*00a0*/  IMAD.WIDE.U32 R2, R5, 0x4, R2 ;  /* 0x0000000405027825 */ /* 0x001fca00078e0002 */
[----:B-1----:R-:W4:Y:S04]  /*00b0*/  LDG.E.CONSTANT R21, desc[UR4][R2.64] ;  /* 0x0000000402157981 */ /* 0x002f28000c1e9900 */
[----:B------:R-:W4:Y:S01]  /*00c0*/  LDG.E.CONSTANT R0, desc[UR4][R2.64+0x4] ;  /* 0x0000040402007981 */ /* 0x000f22000c1e9900 */
[----:B---3--:R-:W-:Y:S01]  /*00d0*/  IMAD.WIDE.U32 R8, R5, 0x4, R8 ;  /* 0x0000000405087825 */ /* 0x008fe200078e0008 */
[----:B----4-:R-:W-:-:S04]  /*00e0*/  IADD3 R19, PT, PT, -R21, R0, RZ ;  /* 0x0000000015137210 */ /* 0x010fc80007ffe1ff */
[----:B--2---:R-:W-:-:S13]  /*00f0*/  ISETP.GE.U32.AND P0, PT, R10, R19, PT ;  /* 0x000000130a00720c */ /* 0x004fda0003f06070 */
[----:B------:R-:W-:Y:S05]  /*0100*/  @P0 EXIT ;  /* 0x000000000000094d */ /* 0x000fea0003800000 */
[----:B------:R0:W5:Y:S01]  /*0110*/  LDG.E.CONSTANT R18, desc[UR4][R8.64+0x4] ;  /* 0x0000040408127981 */ /* 0x000162000c1e9900 */
[----:B------:R-:W1:Y:S03]  /*0120*/  LDC R16, c[0x0][0x3b8] ;  /* 0x0000ee00ff107b82 */ /* 0x000e660000000800 */
[----:B------:R0:W5:Y:S01]  /*0130*/  LDG.E.CONSTANT R17, desc[UR4][R8.64] ;  /* 0x0000000408117981 */ /* 0x000162000c1e9900 */
[----:B------:R-:W-:Y:S01]  /*0140*/  MOV R0, R10 ;  /* 0x0000000a00007202 */ /* 0x000fe20000000f00 */
[----:B------:R-:W2:Y:S03]  /*0150*/  LDCU UR6, c[0x0][0x360] ;  /* 0x00006c00ff0677ac */ /* 0x000ea60008000800 */
[----:B------:R-:W3:Y:S01]  /*0160*/  LDC.64 R2, c[0x0][0x3b0] ;  /* 0x0000ec00ff027b82 */ /* 0x000ee20000000a00 */
[----:B------:R-:W4:Y:S01]  /*0170*/  LDCU UR7, c[0x0][0x3c0] ;  /* 0x00007800ff0777ac */ /* 0x000f220008000800 */
[----:B------:R-:W0:Y:S06]  /*0180*/  LDCU UR8, c[0x0][0x3bc] ;  /* 0x00007780ff0877ac */ /* 0x000e2c0008000800 */
[----:B------:R-:W0:Y:S08]  /*0190*/  LDC.64 R4, c[0x0][0x390] ;  /* 0x0000e400ff047b82 */ /* 0x000e300000000a00 */
[----:B--2---:R-:W0:Y:S02]  /*01a0*/  LDC.64 R6, c[0x0][0x398] ;  /* 0x0000e600ff067b82 */ /* 0x004e240000000a00 */
.L_x_17:
[----:B-1----:R-:W-:-:S05]  /*01b0*/  IADD3 R23, PT, PT, R21, R0, RZ ;  /* 0x0000000015177210 */ /* 0x002fca0007ffe0ff */
[----:B0-23--:R-:W-:-:S05]  /*01c0*/  IMAD.WIDE.U32 R8, R23, 0x4, R4 ;  /* 0x0000000417087825 */ /* 0x00dfca00078e0004 */
[----:B------:R-:W2:Y:S01]  /*01d0*/  LDG.E.CONSTANT R20, desc[UR4][R8.64] ;  /* 0x0000000408147981 */ /* 0x000ea2000c1e9900 */
[----:B------:R-:W-:Y:S01]  /*01e0*/  HFMA2 R22, -RZ, RZ, 0, 0 ;  /* 0x00000000ff167431 */ /* 0x000fe200000001ff */
[----:B--2---:R-:W-:-:S04]  /*01f0*/  SHF.L.U32 R10, R20, 0x2, RZ ;  /* 0x00000002140a7819 */ /* 0x004fc800000006ff */
[----:B------:R-:W-:-:S05]  /*0200*/  LOP3.LUT R27, R10, 0x7ffc, RZ, 0xc0, !PT ;  /* 0x00007ffc0a1b7812 */ /* 0x000fca00078ec0ff */
[----:B----45:R-:W-:-:S05]  /*0210*/  IMAD R27, R18, UR7, R27 ;  /* 0x00000007121b7c24 */ /* 0x030fca000f8e021b */
[C---:B------:R-:W-:Y:S02]  /*0220*/  IADD3 R24, PT, PT, R27.reuse, 0x2, RZ ;  /* 0x000000021b187810 */ /* 0x040fe40007ffe0ff */
[----:B------:R-:W-:Y:S02]  /*0230*/  IADD3 R25, PT, PT, R27, 0x3, RZ ;  /* 0x000000031b197810 */ /* 0x000fe40007ffe0ff */
[----:B------:R-:W-:Y:S02]  /*0240*/  ISETP.GE.U32.AND P2, PT, R24, UR8, PT ;  /* 0x0000000818007c0c */ /* 0x000fe4000bf46070 */
[----:B------:R-:W-:Y:S02]  /*0250*/  ISETP.GE.U32.AND P3, PT, R25, UR8, PT ;  /* 0x0000000819007c0c */ /* 0x000fe4000bf66070 */
[C---:B------:R-:W-:Y:S02]  /*0260*/  ISETP.GE.U32.AND P0, PT, R27.reuse, UR8, PT ;  /* 0x000000081b007c0c */ /* 0x040fe4000bf06070 */
[----:B------:R-:W-:-:S04]  /*0270*/  IADD3 R29, PT, PT, R27, 0x1, RZ ;  /* 0x000000011b1d7810 */ /* 0x000fc80007ffe0ff */
[----:B------:R-:W-:-:S03]  /*0280*/  ISETP.GE.U32.AND P1, PT, R29, UR8, PT ;  /* 0x000000081d007c0c */ /* 0x000fc6000bf26070 */
[----:B------:R-:W0:Y:S08]  /*0290*/  @!P2 LDC.64 R12, c[0x0][0x3a8] ;  /* 0x0000ea00ff0cab82 */ /* 0x000e300000000a00 */
[----:B------:R-:W2:Y:S08]  /*02a0*/  @!P3 LDC.64 R8, c[0x0][0x3a8] ;  /* 0x0000ea00ff08bb82 */ /* 0x000eb00000000a00 */
[----:B------:R-:W4:Y:S01]  /*02b0*/  @!P0 LDC.64 R10, c[0x0][0x3a8] ;  /* 0x0000ea00ff0a8b82 */ /* 0x000f220000000a00 */
[----:B0-----:R-:W-:-:S07]  /*02c0*/  @!P2 IMAD.WIDE.U32 R12, R24, 0x4, R12 ;  /* 0x00000004180ca825 */ /* 0x001fce00078e000c */
[----:B------:R-:W0:Y:S01]  /*02d0*/  @!P1 LDC.64 R14, c[0x0][0x3a8] ;  /* 0x0000ea00ff0e9b82 */ /* 0x000e220000000a00 */
[----:B--2---:R-:W-:Y:S01]  /*02e0*/  @!P3 IMAD.WIDE.U32 R8, R25, 0x4, R8 ;  /* 0x000000041908b825 */ /* 0x004fe200078e0008 */
[----:B------:R-:W-:-:S06]  /*02f0*/  CS2R R24, SRZ ;  /* 0x0000000000187805 */ /* 0x000fcc000001ff00 */
[----:B------:R-:W5:Y:S01]  /*0300*/  @!P3 LDG.E.CONSTANT R24, desc[UR4][R8.64] ;  /* 0x000000040818b981 */ /* 0x000f62000c1e9900 */
[----:B----4-:R-:W-:Y:S01]  /*0310*/  @!P0 IMAD.WIDE.U32 R10, R27, 0x4, R10 ;  /* 0x000000041b0a8825 */ /* 0x010fe200078e000a */
[----:B------:R-:W-:-:S04]  /*0320*/  SHF.R.U32.HI R27, RZ, 0x1c, R20 ;  /* 0x0000001cff1b7819 */ /* 0x000fc80000011614 */
[----:B------:R-:W5:Y:S01]  /*0330*/  @!P0 LDG.E.CONSTANT R25, desc[UR4][R10.64] ;  /* 0x000000040a198981 */ /* 0x000f62000c1e9900 */
[----:B------:R-:W-:Y:S01]  /*0340*/  ISETP.GT.AND P0, PT, R27, 0x7, PT ;  /* 0x000000071b00780c */ /* 0x000fe20003f04270 */
[----:B0-----:R-:W-:Y:S01]  /*0350*/  @!P1 IMAD.WIDE.U32 R14, R29, 0x4, R14 ;  /* 0x000000041d0e9825 */ /* 0x001fe200078e000e */
[----:B------:R-:W-:Y:S02]  /*0360*/  SHF.R.U32.HI R20, RZ, 0xc, R20 ;  /* 0x0000000cff147819 */ /* 0x000fe40000011614 */
[----:B------:R-:W-:Y:S02]  /*0370*/  MOV R26, RZ ;  /* 0x000000ff001a7202 */ /* 0x000fe40000000f00 */
[----:B------:R0:W5:Y:S01]  /*0380*/  @!P1 LDG.E.CONSTANT R22, desc[UR4][R14.64] ;  /* 0x000000040e169981 */ /* 0x000162000c1e9900 */
[----:B------:R-:W-:Y:S01]  /*0390*/  LOP3.LUT R20, R20, 0x7ffc, RZ, 0xc0, !PT ;  /* 0x00007ffc14147812 */ /* 0x000fe200078ec0ff */
[----:B------:R-:W-:Y:S01]  /*03a0*/  BSSY.RECONVERGENT B0, `(.L_x_0) ;  /* 0x0000087000007945 */ /* 0x000fe20003800200 */
[----:B------:R-:W-:Y:S01]  /*03b0*/  IADD3 R0, PT, PT, R0, UR6, RZ ;  /* 0x0000000600007c10 */ /* 0x000fe2000fffe0ff */
[----:B------:R2:W5:Y:S01]  /*03c0*/  @!P2 LDG.E.CONSTANT R26, desc[UR4][R12.64] ;  /* 0x000000040c1aa981 */ /* 0x000562000c1e9900 */
[----:B0-----:R-:W-:-:S02]  /*03d0*/  SHF.L.U32 R15, R23, 0x2, RZ ;  /* 0x00000002170f7819 */ /* 0x001fc400000006ff */
[----:B------:R-:W-:Y:S01]  /*03e0*/  ISETP.GE.U32.AND P4, PT, R0, R19, PT ;  /* 0x000000130000720c */ /* 0x000fe20003f86070 */
[----:B--2---:R-:W-:Y:S02]  /*03f0*/  IMAD R13, R17, UR7, R20 ;  /* 0x00000007110d7c24 */ /* 0x004fe4000f8e0214 */
[----:B------:R-:W-:Y:S01]  /*0400*/  IMAD.WIDE.U32 R14, R15, 0x4, R6 ;  /* 0x000000040f0e7825 */ /* 0x000fe200078e0006 */
[----:B------:R-:W-:Y:S09]  /*0410*/  @P0 BRA `(.L_x_1) ;  /* 0x0000000000fc0947 */ /* 0x000ff20003800000 */
[----:B------:R-:W-:-:S13]  /*0420*/  ISETP.GT.AND P0, PT, R27, 0x3, PT ;  /* 0x000000031b00780c */ /* 0x000fda0003f04270 */
[----:B------:R-:W-:Y:S05]  /*0430*/  @P0 BRA `(.L_x_2) ;  /* 0x00000000007c0947 */ /* 0x000fea0003800000 */
[----:B------:R-:W-:-:S13]  /*0440*/  ISETP.GT.AND P0, PT, R27, 0x1, PT ;  /* 0x000000011b00780c */ /* 0x000fda0003f04270 */
[----:B------:R-:W-:Y:S05]  /*0450*/  @P0 BRA `(.L_x_3) ;  /* 0x0000000000380947 */ /* 0x000fea0003800000 */
[----:B------:R-:W2:Y:S04]  /*0460*/  LDG.E.CONSTANT R8, desc[UR4][R14.64] ;  /* 0x000000040e087981 */ /* 0x000ea8000c1e9900 */
[----:B------:R-:W4:Y:S04]  /*0470*/  LDG.E.CONSTANT R9, desc[UR4][R14.64+0x4] ;  /* 0x000004040e097981 */ /* 0x000f28000c1e9900 */
[----:B------:R-:W3:Y:S04]  /*0480*/  LDG.E.CONSTANT R10, desc[UR4][R14.64+0x8] ;  /* 0x000008040e0a7981 */ /* 0x000ee8000c1e9900 */
[----:B------:R-:W3:Y:S01]  /*0490*/  LDG.E.CONSTANT R11, desc[UR4][R14.64+0xc] ;  /* 0x00000c040e0b7981 */ /* 0x000ee2000c1e9900 */
[----:B------:R-:W-:-:S13]  /*04a0*/  ISETP.NE.AND P0, PT, R27, RZ, PT ;  /* 0x000000ff1b00720c */ /* 0x000fda0003f05270 */
[----:B------:R-:W-:Y:S01]  /*04b0*/  @P0 MOV R27, RZ ;  /* 0x000000ff001b0202 */ /* 0x000fe20000000f00 */
[----:B--2--5:R-:W-:-:S04]  /*04c0*/  IMAD R25, R8, R25, RZ ;  /* 0x0000001908197224 */ /* 0x024fc800078e02ff */
[----:B----4-:R-:W-:-:S04]  /*04d0*/  IMAD R9, R9, R22, R25 ;  /* 0x0000001609097224 */ /* 0x010fc800078e0219 */
[----:B---3--:R-:W-:-:S04]  /*04e0*/  IMAD R9, R10, R26, R9 ;  /* 0x0000001a0a097224 */ /* 0x008fc800078e0209 */
[----:B------:R-:W-:Y:S01]  /*04f0*/  IMAD R23, R11, R24, R9 ;  /* 0x000000180b177224 */ /* 0x000fe200078e0209 */
[----:B------:R-:W-:-:S04]  /*0500*/  CS2R R8, SRZ ;  /* 0x0000000000087805 */ /* 0x000fc8000001ff00 */
[----:B------:R-:W-:Y:S02]  /*0510*/  @!P0 MOV R27, R23 ;  /* 0x00000017001b8202 */ /* 0x000fe40000000f00 */
[----:B------:R-:W-:Y:S01]  /*0520*/  @!P0 MOV R23, RZ ;  /* 0x000000ff00178202 */ /* 0x000fe20000000f00 */
[----:B------:R-:W-:Y:S06]  /*0530*/  BRA `(.L_x_4) ;  /* 0x0000000400b47947 */ /* 0x000fec0003800000 */
.L_x_3:
[----:B------:R-:W2:Y:S04]  /*0540*/  LDG.E.CONSTANT R8, desc[UR4][R14.64] ;  /* 0x000000040e087981 */ /* 0x000ea8000c1e9900 */
[----:B------:R-:W4:Y:S04]  /*0550*/  LDG.E.CONSTANT R9, desc[UR4][R14.64+0x4] ;  /* 0x000004040e097981 */ /* 0x000f28000c1e9900 */
[----:B------:R-:W3:Y:S04]  /*0560*/  LDG.E.CONSTANT R10, desc[UR4][R14.64+0x8] ;  /* 0x000008040e0a7981 */ /* 0x000ee8000c1e9900 */
[----:B------:R-:W3:Y:S01]  /*0570*/  LDG.E.CONSTANT R11, desc[UR4][R14.64+0xc] ;  /* 0x00000c040e0b7981 */ /* 0x000ee2000c1e9900 */
[----:B------:R-:W-:Y:S01]  /*0580*/  ISETP.NE.AND P0, PT, R27, 0x2, PT ;  /* 0x000000021b00780c */ /* 0x000fe20003f05270 */
[----:B------:R-:W-:-:S02]  /*0590*/  HFMA2 R23, -RZ, RZ, 0, 0 ;  /* 0x00000000ff177431 */ /* 0x000fc400000001ff */
[----:B------:R-:W-:Y:S02]  /*05a0*/  HFMA2 R27, -RZ, RZ, 0, 0 ;  /* 0x00000000ff1b7431 */ /* 0x000fe400000001ff */
[----:B--2--5:R-:W-:-:S04]  /*05b0*/  IMAD R25, R8, R25, RZ ;  /* 0x0000001908197224 */ /* 0x024fc800078e02ff */
[----:B----4-:R-:W-:-:S04]  /*05c0*/  IMAD R9, R9, R22, R25 ;  /* 0x0000001609097224 */ /* 0x010fc800078e0219 */
[----:B---3--:R-:W-:-:S04]  /*05d0*/  IMAD R9, R10, R26, R9 ;  /* 0x0000001a0a097224 */ /* 0x008fc800078e0209 */
[----:B------:R-:W-:Y:S01]  /*05e0*/  IMAD R8, R11, R24, R9 ;  /* 0x000000180b087224 */ /* 0x000fe200078e0209 */
[----:B------:R-:W-:-:S04]  /*05f0*/  @P0 MOV R9, RZ ;  /* 0x000000ff00090202 */ /* 0x000fc80000000f00 */
[----:B------:R-:W-:Y:S02]  /*0600*/  @!P0 MOV R9, R8 ;  /* 0x0000000800098202 */ /* 0x000fe40000000f00 */
[----:B------:R-:W-:Y:S01]  /*0610*/  @!P0 MOV R8, RZ ;  /* 0x000000ff00088202 */ /* 0x000fe20000000f00 */
[----:B------:R-:W-:Y:S06]  /*0620*/  BRA `(.L_x_4) ;  /* 0x0000000400787947 */ /* 0x000fec0003800000 */
.L_x_2:
[----:B------:R-:W-:-:S13]  /*0630*/  ISETP.GT.AND P0, PT, R27, 0x5, PT ;  /* 0x000000051b00780c */ /* 0x000fda0003f04270 */
[----:B------:R-:W-:Y:S05]  /*0640*/  @P0 BRA `(.L_x_5) ;  /* 0x0000000000380947 */ /* 0x000fea0003800000 */
[----:B------:R-:W2:Y:S04]  /*0650*/  LDG.E.CONSTANT R10, desc[UR4][R14.64] ;  /* 0x000000040e0a7981 */ /* 0x000ea8000c1e9900 */
[----:B------:R-:W4:Y:S04]  /*0660*/  LDG.E.CONSTANT R11, desc[UR4][R14.64+0x4] ;  /* 0x000004040e0b7981 */ /* 0x000f28000c1e9900 */
[----:B------:R-:W3:Y:S04]  /*0670*/  LDG.E.CONSTANT R12, desc[UR4][R14.64+0x8] ;  /* 0x000008040e0c7981 */ /* 0x000ee8000c1e9900 */
[----:B------:R-:W3:Y:S01]  /*0680*/  LDG.E.CONSTANT R20, desc[UR4][R14.64+0xc] ;  /* 0x00000c040e147981 */ /* 0x000ee2000c1e9900 */
[----:B------:R-:W-:-:S13]  /*0690*/  ISETP.NE.AND P0, PT, R27, 0x4, PT ;  /* 0x000000041b00780c */ /* 0x000fda0003f05270 */
[CC--:B--2--5:R-:W-:Y:S02]  /*06a0*/  @P0 IMAD R27, R10.reuse, R22.reuse, RZ ;  /* 0x000000160a1b0224 */ /* 0x0e4fe400078e02ff */
[-C--:B------:R-:W-:Y:S02]  /*06b0*/  @!P0 IMAD R27, R10, R25.reuse, RZ ;  /* 0x000000190a1b8224 */ /* 0x080fe400078e02ff */
[CC--:B----4-:R-:W-:Y:S02]  /*06c0*/  @P0 IMAD R23, R11.reuse, R22.reuse, RZ ;  /* 0x000000160b170224 */ /* 0x0d0fe400078e02ff */
[-C--:B------:R-:W-:Y:S02]  /*06d0*/  @!P0 IMAD R23, R11, R25.reuse, RZ ;  /* 0x000000190b178224 */ /* 0x080fe400078e02ff */
[C---:B---3--:R-:W-:Y:S02]  /*06e0*/  @P0 IMAD R9, R12.reuse, R22, RZ ;  /* 0x000000160c090224 */ /* 0x048fe400078e02ff */
[----:B------:R-:W-:-:S02]  /*06f0*/  @!P0 IMAD R9, R12, R25, RZ ;  /* 0x000000190c098224 */ /* 0x000fc400078e02ff */
[C---:B------:R-:W-:Y:S02]  /*0700*/  @P0 IMAD R8, R20.reuse, R22, RZ ;  /* 0x0000001614080224 */ /* 0x040fe400078e02ff */
[----:B------:R-:W-:Y:S01]  /*0710*/  @!P0 IMAD R8, R20, R25, RZ ;  /* 0x0000001914088224 */ /* 0x000fe200078e02ff */
[----:B------:R-:W-:Y:S06]  /*0720*/  BRA `(.L_x_4) ;  /* 0x0000000400387947 */ /* 0x000fec0003800000 */
.L_x_5:
[----:B------:R-:W2:Y:S04]  /*0730*/  LDG.E.CONSTANT R11, desc[UR4][R14.64] ;  /* 0x000000040e0b7981 */ /* 0x000ea8000c1e9900 */
[----:B-----5:R-:W4:Y:S04]  /*0740*/  LDG.E.CONSTANT R25, desc[UR4][R14.64+0x4] ;  /* 0x000004040e197981 */ /* 0x020f28000c1e9900 */
[----:B------:R-:W3:Y:S04]  /*0750*/  LDG.E.CONSTANT R29, desc[UR4][R14.64+0x8] ;  /* 0x000008040e1d7981 */ /* 0x000ee8000c1e9900 */
[----:B------:R-:W3:Y:S01]  /*0760*/  LDG.E.CONSTANT R10, desc[UR4][R14.64+0xc] ;  /* 0x00000c040e0a7981 */ /* 0x000ee2000c1e9900 */
[----:B------:R-:W-:-:S13]  /*0770*/  ISETP.NE.AND P0, PT, R27, 0x6, PT ;  /* 0x000000061b00780c */ /* 0x000fda0003f05270 */
[C---:B--2---:R-:W-:Y:S02]  /*0780*/  @P0 IMAD R27, R11.reuse, R24, RZ ;  /* 0x000000180b1b0224 */ /* 0x044fe400078e02ff */
[----:B------:R-:W-:Y:S02]  /*0790*/  @!P0 IMAD R27, R11, R26, RZ ;  /* 0x0000001a0b1b8224 */ /* 0x000fe400078e02ff */
[C---:B----4-:R-:W-:Y:S02]  /*07a0*/  @P0 IMAD R23, R25.reuse, R24, RZ ;  /* 0x0000001819170224 */ /* 0x050fe400078e02ff */
[----:B------:R-:W-:Y:S02]  /*07b0*/  @!P0 IMAD R23, R25, R26, RZ ;  /* 0x0000001a19178224 */ /* 0x000fe400078e02ff */
[C---:B---3--:R-:W-:Y:S02]  /*07c0*/  @P0 IMAD R9, R29.reuse, R24, RZ ;  /* 0x000000181d090224 */ /* 0x048fe400078e02ff */
[----:B------:R-:W-:-:S02]  /*07d0*/  @!P0 IMAD R9, R29, R26, RZ ;  /* 0x0000001a1d098224 */ /* 0x000fc400078e02ff */
[C---:B------:R-:W-:Y:S02]  /*07e0*/  @P0 IMAD R8, R10.reuse, R24, RZ ;  /* 0x000000180a080224 */ /* 0x040fe400078e02ff */
[----:B------:R-:W-:Y:S01]  /*07f0*/  @!P0 IMAD R8, R10, R26, RZ ;  /* 0x0000001a0a088224 */ /* 0x000fe200078e02ff */
[----:B------:R-:W-:Y:S06]  /*0800*/  BRA `(.L_x_4) ;  /* 0x0000000400007947 */ /* 0x000fec0003800000 */
.L_x_1:
        /* <DEDUP_REMOVED lines=11> */
[C---:B----4-:R-:W-:Y:S02]  /*08c0*/  @P0 IMAD R23, R10.reuse, R26, RZ ;  /* 0x0000001a0a170224 */ /* 0x050fe400078e02ff */
[----:B------:R-:W-:Y:S02]  /*08d0*/  @!P0 IMAD R10, R10, R25, RZ ;  /* 0x000000190a0a8224 */ /* 0x000fe400078e02ff */
[C---:B---3--:R-:W-:Y:S02]  /*08e0*/  @P0 IMAD R27, R9.reuse, R24, R27 ;  /* 0x00000018091b0224 */ /* 0x048fe400078e021b */
[----:B------:R-:W-:Y:S01]  /*08f0*/  @!P0 IMAD R27, R9, R22, R8 ;  /* 0x00000016091b8224 */ /* 0x000fe200078e0208 */
[----:B------:R-:W-:Y:S01]  /*0900*/  CS2R R8, SRZ ;  /* 0x0000000000087805 */ /* 0x000fe2000001ff00 */
[----:B------:R-:W-:-:S02]  /*0910*/  @P0 IMAD R23, R11, R24, R23 ;  /* 0x000000180b170224 */ /* 0x000fc400078e0217 */
[----:B------:R-:W-:Y:S01]  /*0920*/  @!P0 IMAD R23, R11, R22, R10 ;  /* 0x000000160b178224 */ /* 0x000fe200078e020a */
[----:B------:R-:W-:Y:S06]  /*0930*/  BRA `(.L_x_4) ;  /* 0x0000000000b47947 */ /* 0x000fec0003800000 */
.L_x_7:
[----:B------:R-:W2:Y:S04]  /*0940*/  LDG.E.CONSTANT R10, desc[UR4][R14.64+0x8] ;  /* 0x000008040e0a7981 */ /* 0x000ea8000c1e9900 */
[----:B------:R-:W4:Y:S04]  /*0950*/  LDG.E.CONSTANT R8, desc[UR4][R14.64] ;  /* 0x000000040e087981 */ /* 0x000f28000c1e9900 */
[----:B------:R-:W3:Y:S04]  /*0960*/  LDG.E.CONSTANT R29, desc[UR4][R14.64+0xc] ;  /* 0x00000c040e1d7981 */ /* 0x000ee8000c1e9900 */
[----:B------:R-:W3:Y:S01]  /*0970*/  LDG.E.CONSTANT R11, desc[UR4][R14.64+0x4] ;  /* 0x000004040e0b7981 */ /* 0x000ee2000c1e9900 */
[----:B------:R-:W-:-:S02]  /*0980*/  ISETP.NE.AND P0, PT, R27, 0xa, PT ;  /* 0x0000000a1b00780c */ /* 0x000fc40003f05270 */
[----:B------:R-:W-:-:S11]  /*0990*/  MOV R27, RZ ;  /* 0x000000ff001b7202 */ /* 0x000fd60000000f00 */
[CC--:B--2--5:R-:W-:Y:S02]  /*09a0*/  @P0 IMAD R23, R10.reuse, R26.reuse, RZ ;  /* 0x0000001a0a170224 */ /* 0x0e4fe400078e02ff */
[-C--:B------:R-:W-:Y:S02]  /*09b0*/  @!P0 IMAD R10, R10, R25.reuse, RZ ;  /* 0x000000190a0a8224 */ /* 0x080fe400078e02ff */
[C---:B----4-:R-:W-:Y:S02]  /*09c0*/  @P0 IMAD R9, R8.reuse, R26, RZ ;  /* 0x0000001a08090224 */ /* 0x050fe400078e02ff */
[----:B------:R-:W-:Y:S02]  /*09d0*/  @!P0 IMAD R12, R8, R25, RZ ;  /* 0x00000019080c8224 */ /* 0x000fe400078e02ff */
[----:B---3--:R-:W-:Y:S02]  /*09e0*/  @P0 IMAD R8, R29, R24, R23 ;  /* 0x000000181d080224 */ /* 0x008fe400078e0217 */
[----:B------:R-:W-:-:S02]  /*09f0*/  HFMA2 R23, -RZ, RZ, 0, 0 ;  /* 0x00000000ff177431 */ /* 0x000fc400000001ff */
[----:B------:R-:W-:Y:S02]  /*0a00*/  @!P0 IMAD R8, R29, R22, R10 ;  /* 0x000000161d088224 */ /* 0x000fe400078e020a */
[C---:B------:R-:W-:Y:S02]  /*0a10*/  @P0 IMAD R9, R11.reuse, R24, R9 ;  /* 0x000000180b090224 */ /* 0x040fe400078e0209 */
[----:B------:R-:W-:Y:S01]  /*0a20*/  @!P0 IMAD R9, R11, R22, R12 ;  /* 0x000000160b098224 */ /* 0x000fe200078e020c */
[----:B------:R-:W-:Y:S06]  /*0a30*/  BRA `(.L_x_4) ;  /* 0x0000000000747947 */ /* 0x000fec0003800000 */
.L_x_6:
[----:B------:R-:W-:-:S13]  /*0a40*/  ISETP.GT.AND P0, PT, R27, 0xd, PT ;  /* 0x0000000d1b00780c */ /* 0x000fda0003f04270 */
[----:B------:R-:W-:Y:S05]  /*0a50*/  @P0 BRA `(.L_x_8) ;  /* 0x0000000000380947 */ /* 0x000fea0003800000 */
[----:B------:R-:W2:Y:S04]  /*0a60*/  LDG.E.CONSTANT R8, desc[UR4][R14.64] ;  /* 0x000000040e087981 */ /* 0x000ea8000c1e9900 */
[----:B------:R-:W4:Y:S04]  /*0a70*/  LDG.E.CONSTANT R10, desc[UR4][R14.64+0x4] ;  /* 0x000004040e0a7981 */ /* 0x000f28000c1e9900 */
[----:B------:R-:W3:Y:S04]  /*0a80*/  LDG.E.CONSTANT R11, desc[UR4][R14.64+0x8] ;  /* 0x000008040e0b7981 */ /* 0x000ee8000c1e9900 */
[----:B------:R-:W3:Y:S01]  /*0a90*/  LDG.E.CONSTANT R29, desc[UR4][R14.64+0xc] ;  /* 0x00000c040e1d7981 */ /* 0x000ee2000c1e9900 */
[----:B------:R-:W-:-:S13]  /*0aa0*/  ISETP.NE.AND P0, PT, R27, 0xc, PT ;  /* 0x0000000c1b00780c */ /* 0x000fda0003f05270 */
[C---:B--2--5:R-:W-:Y:S02]  /*0ab0*/  @P0 IMAD R27, R8.reuse, R24, RZ ;  /* 0x00000018081b0224 */ /* 0x064fe400078e02ff */
[-C--:B------:R-:W-:Y:S02]  /*0ac0*/  @!P0 IMAD R27, R8, R25.reuse, RZ ;  /* 0x00000019081b8224 */ /* 0x080fe400078e02ff */
[C---:B----4-:R-:W-:Y:S02]  /*0ad0*/  @P0 IMAD R23, R10.reuse, R25, RZ ;  /* 0x000000190a170224 */ /* 0x050fe400078e02ff */
[-C--:B------:R-:W-:Y:S02]  /*0ae0*/  @!P0 IMAD R23, R10, R22.reuse, RZ ;  /* 0x000000160a178224 */ /* 0x080fe400078e02ff */
[C---:B---3--:R-:W-:Y:S02]  /*0af0*/  @P0 IMAD R9, R11.reuse, R22, RZ ;  /* 0x000000160b090224 */ /* 0x048fe400078e02ff */
[----:B------:R-:W-:-:S02]  /*0b00*/  @!P0 IMAD R9, R11, R26, RZ ;  /* 0x0000001a0b098224 */ /* 0x000fc400078e02ff */
[C---:B------:R-:W-:Y:S02]  /*0b10*/  @P0 IMAD R8, R29.reuse, R26, RZ ;  /* 0x0000001a1d080224 */ /* 0x040fe400078e02ff */
[----:B------:R-:W-:Y:S01]  /*0b20*/  @!P0 IMAD R8, R29, R24, RZ ;  /* 0x000000181d088224 */ /* 0x000fe200078e02ff */
[----:B------:R-:W-:Y:S06]  /*0b30*/  BRA `(.L_x_4) ;  /* 0x0000000000347947 */ /* 0x000fec0003800000 */
.L_x_8:
        /* <DEDUP_REMOVED lines=12> */
[----:B------:R-:W-:-:S07]  /*0c00*/  @!P0 IMAD R8, R12, R22, RZ ;  /* 0x000000160c088224 */ /* 0x000fce00078e02ff */
.L_x_4:
[----:B------:R-:W-:Y:S05]  /*0c10*/  BSYNC.RECONVERGENT B0 ;  /* 0x0000000000007941 */ /* 0x000fea0003800200 */
.L_x_0:
[----:B------:R-:W-:Y:S01]  /*0c20*/  ISETP.NE.AND P2, PT, R27, RZ, PT ;  /* 0x000000ff1b00720c */ /* 0x000fe20003f45270 */
[----:B------:R-:W-:Y:S01]  /*0c30*/  BSSY.RECONVERGENT B0, `(.L_x_9) ;  /* 0x000000e000007945 */ /* 0x000fe20003800200 */
[----:B------:R-:W-:Y:S02]  /*0c40*/  ISETP.NE.AND P0, PT, R23, RZ, PT ;  /* 0x000000ff1700720c */ /* 0x000fe40003f05270 */
[----:B-1----:R-:W-:Y:S02]  /*0c50*/  ISETP.GE.U32.OR P2, PT, R13, R16, !P2 ;  /* 0x000000100d00720c */ /* 0x002fe40005746470 */
[----:B------:R-:W-:Y:S02]  /*0c60*/  ISETP.NE.AND P3, PT, R9, RZ, PT ;  /* 0x000000ff0900720c */ /* 0x000fe40003f65270 */
[----:B------:R-:W-:Y:S02]  /*0c70*/  ISETP.NE.AND P1, PT, R8, RZ, PT ;  /* 0x000000ff0800720c */ /* 0x000fe40003f25270 */
[----:B------:R-:W-:-:S02]  /*0c80*/  IADD3 R15, PT, PT, R13, 0x1, RZ ;  /* 0x000000010d0f7810 */ /* 0x000fc40007ffe0ff */
[C---:B------:R-:W-:Y:S02]  /*0c90*/  IADD3 R25, PT, PT, R13.reuse, 0x2, RZ ;  /* 0x000000020d197810 */ /* 0x040fe40007ffe0ff */
[----:B------:R-:W-:Y:S02]  /*0ca0*/  IADD3 R29, PT, PT, R13, 0x3, RZ ;  /* 0x000000030d1d7810 */ /* 0x000fe40007ffe0ff */
[-C--:B------:R-:W-:Y:S02]  /*0cb0*/  ISETP.GE.U32.OR P0, PT, R15, R16.reuse, !P0 ;  /* 0x000000100f00720c */ /* 0x080fe40004706470 */
[-C--:B------:R-:W-:Y:S02]  /*0cc0*/  ISETP.GE.U32.OR P3, PT, R25, R16.reuse, !P3 ;  /* 0x000000101900720c */ /* 0x080fe40005f66470 */
[----:B------:R-:W-:Y:S01]  /*0cd0*/  ISETP.GE.U32.OR P1, PT, R29, R16, !P1 ;  /* 0x000000101d00720c */ /* 0x000fe20004f26470 */
[----:B------:R-:W-:-:S12]  /*0ce0*/  @P2 BRA `(.L_x_10) ;  /* 0x0000000000082947 */ /* 0x000fd80003800000 */
[----:B------:R-:W-:-:S05]  /*0cf0*/  IMAD.WIDE.U32 R10, R13, 0x4, R2 ;  /* 0x000000040d0a7825 */ /* 0x000fca00078e0002 */
[----:B------:R0:W-:Y:S02]  /*0d00*/  REDG.E.ADD.STRONG.GPU desc[UR4][R10.64], R27 ;  /* 0x0000001b0a00798e */ /* 0x0001e4000c12e104 */
.L_x_10:
[----:B------:R-:W-:Y:S05]  /*0d10*/  BSYNC.RECONVERGENT B0 ;  /* 0x0000000000007941 */ /* 0x000fea0003800200 */
.L_x_9:
[----:B------:R-:W-:Y:S04]  /*0d20*/  BSSY.RECONVERGENT B0, `(.L_x_11) ;  /* 0x0000004000007945 */ /* 0x000fe80003800200 */
[----:B------:R-:W-:Y:S05]  /*0d30*/  @P0 BRA `(.L_x_12) ;  /* 0x0000000000080947 */ /* 0x000fea0003800000 */
[----:B0-----:R-:W-:-:S05]  /*0d40*/  IMAD.WIDE.U32 R10, R15, 0x4, R2 ;  /* 0x000000040f0a7825 */ /* 0x001fca00078e0002 */
[----:B------:R1:W-:Y:S02]  /*0d50*/  REDG.E.ADD.STRONG.GPU desc[UR4][R10.64], R23 ;  /* 0x000000170a00798e */ /* 0x0003e4000c12e104 */
.L_x_12:
[----:B------:R-:W-:Y:S05]  /*0d60*/  BSYNC.RECONVERGENT B0 ;  /* 0x0000000000007941 */ /* 0x000fea0003800200 */
.L_x_11:
[----:B------:R-:W-:Y:S04]  /*0d70*/  BSSY.RECONVERGENT B0, `(.L_x_13) ;  /* 0x0000004000007945 */ /* 0x000fe80003800200 */
[----:B------:R-:W-:Y:S05]  /*0d80*/  @P3 BRA `(.L_x_14) ;  /* 0x0000000000083947 */ /* 0x000fea0003800000 */
[----:B01----:R-:W-:-:S05]  /*0d90*/  IMAD.WIDE.U32 R10, R25, 0x4, R2 ;  /* 0x00000004190a7825 */ /* 0x003fca00078e0002 */
[----:B------:R2:W-:Y:S02]  /*0da0*/  REDG.E.ADD.STRONG.GPU desc[UR4][R10.64], R9 ;  /* 0x000000090a00798e */ /* 0x0005e4000c12e104 */
.L_x_14:
[----:B------:R-:W-:Y:S05]  /*0db0*/  BSYNC.RECONVERGENT B0 ;  /* 0x0000000000007941 */ /* 0x000fea0003800200 */
.L_x_13:
[----:B------:R-:W-:Y:S04]  /*0dc0*/  BSSY.RECONVERGENT B0, `(.L_x_15) ;  /* 0x0000004000007945 */ /* 0x000fe80003800200 */
[----:B------:R-:W-:Y:S05]  /*0dd0*/  @P1 BRA `(.L_x_16) ;  /* 0x0000000000081947 */ /* 0x000fea0003800000 */
[----:B012---:R-:W-:-:S05]  /*0de0*/  IMAD.WIDE.U32 R10, R29, 0x4, R2 ;  /* 0x000000041d0a7825 */ /* 0x007fca00078e0002 */
[----:B------:R3:W-:Y:S02]  /*0df0*/  REDG.E.ADD.STRONG.GPU desc[UR4][R10.64], R8 ;  /* 0x000000080a00798e */ /* 0x0007e4000c12e104 */
.L_x_16:
[----:B------:R-:W-:Y:S05]  /*0e00*/  BSYNC.RECONVERGENT B0 ;  /* 0x0000000000007941 */ /* 0x000fea0003800200 */
.L_x_15:
[----:B------:R-:W-:Y:S05]  /*0e10*/  @!P4 BRA `(.L_x_17) ;  /* 0xfffffff000e4c947 */ /* 0x000fea000383ffff */
[----:B------:R-:W-:Y:S05]  /*0e20*/  EXIT ;  /* 0x000000000000794d */ /* 0x000fea0003800000 */
.L_x_18:
[----:B------:R-:W-:-:S00]  /*0e30*/  BRA `(.L_x_18) ;  /* 0xfffffffc00fc7947 */ /* 0x000fc0000383ffff */
[----:B------:R-:W-:-:S00]  /*0e40*/  NOP ;  /* 0x0000000000007918 */ /* 0x000fc00000000000 */
        /* <DEDUP_REMOVED lines=11> */
.L_x_19:


//--------------------- .nv.shared.reserved.0     --------------------------
	.section	.nv.shared.reserved.0,"aw",@nobits
	.weak		__nv_reservedSMEM_offset_0_alias
	.size		__nv_reservedSMEM_offset_0_alias, 0, 64
	.other		__nv_reservedSMEM_offset_0_alias,@"STO_CUDA_RESERVED_SHARED STV_DEFAULT"
__nv_reservedSMEM_offset_0_alias:
	.zero		0
	.zero		64


//--------------------- .nv.constant0._Z14spmvKernel_intPKjS0_S0_PKiPKtS2_Pijjjj --------------------------
	.section	.nv.constant0._Z14spmvKernel_intPKjS0_S0_PKiPKtS2_Pijjjj,"a",@progbits
	.sectionflags	@""
	.align	4
.nv.constant0._Z14spmvKernel_intPKjS0_S0_PKiPKtS2_Pijjjj:
	.zero		968


//--------------------- SYMBOLS --------------------------

	.type		.nv.reservedSmem.offset0,@object
	.size		.nv.reservedSmem.offset0,0x4
